	.headerflags	@"EF_CUDA_TEXMODE_UNIFIED EF_CUDA_64BIT_ADDRESS EF_CUDA_ACCELERATORS EF_CUDA_SM90 EF_CUDA_VIRTUAL_SM(EF_CUDA_SM90)"
	.elftype	@"ET_EXEC"


//--------------------- .nv.info                  --------------------------
	.section	.nv.info,"",@"SHT_CUDA_INFO"
	.align	4


	//----- nvinfo : EIATTR_REGCOUNT
	.align		4
        /*0000*/ 	.byte	0x04, 0x2f
        /*0002*/ 	.short	(.L_3 - .L_2)
	.align		4
.L_2:
        /*0004*/ 	.word	index@(triton_poi_fused__native_batch_norm_legit_no_training_leaky_relu_13)
        /*0008*/ 	.word	0x00000010


	//----- nvinfo : EIATTR_MIN_STACK_SIZE
	.align		4
.L_3:
        /*000c*/ 	.byte	0x04, 0x12
        /*000e*/ 	.short	(.L_5 - .L_4)
	.align		4
.L_4:
        /*0010*/ 	.word	index@(triton_poi_fused__native_batch_norm_legit_no_training_leaky_relu_13)
        /*0014*/ 	.word	0x00000000


	//----- nvinfo : EIATTR_FRAME_SIZE
	.align		4
.L_5:
        /*0018*/ 	.byte	0x04, 0x11
        /*001a*/ 	.short	(.L_7 - .L_6)
	.align		4
.L_6:
        /*001c*/ 	.word	index@(triton_poi_fused__native_batch_norm_legit_no_training_leaky_relu_13)
        /*0020*/ 	.word	0x00000000


	//----- nvinfo : EIATTR_MIN_STACK_SIZE
	.align		4
.L_7:
        /*0024*/ 	.byte	0x04, 0x12
        /*0026*/ 	.short	(.L_9 - .L_8)
	.align		4
.L_8:
        /*0028*/ 	.word	index@(triton_poi_fused__native_batch_norm_legit_no_training_leaky_relu_13)
        /*002c*/ 	.word	0x00000000
.L_9:


//--------------------- .nv.info.triton_poi_fused__native_batch_norm_legit_no_training_leaky_relu_13 --------------------------
	.section	.nv.info.triton_poi_fused__native_batch_norm_legit_no_training_leaky_relu_13,"",@"SHT_CUDA_INFO"
	.sectionflags	@""
	.align	4


	//----- nvinfo : EIATTR_CUDA_API_VERSION
	.align		4
        /*0000*/ 	.byte	0x04, 0x37
        /*0002*/ 	.short	(.L_11 - .L_10)
.L_10:
        /*0004*/ 	.word	0x0000007c


	//----- nvinfo : EIATTR_KPARAM_INFO
	.align		4
.L_11:
        /*0008*/ 	.byte	0x04, 0x17
        /*000a*/ 	.short	(.L_13 - .L_12)
.L_12:
        /*000c*/ 	.word	0x00000000
        /*0010*/ 	.short	0x0006
        /*0012*/ 	.short	0x0030
        /*0014*/ 	.byte	0x00, 0xf0, 0x11, 0x00


	//----- nvinfo : EIATTR_KPARAM_INFO
	.align		4
.L_13:
        /*0018*/ 	.byte	0x04, 0x17
        /*001a*/ 	.short	(.L_15 - .L_14)
.L_14:
        /*001c*/ 	.word	0x00000000
        /*0020*/ 	.short	0x0005
        /*0022*/ 	.short	0x0028
        /*0024*/ 	.byte	0x00, 0xf4, 0x21, 0x00


	//----- nvinfo : EIATTR_KPARAM_INFO
	.align		4
.L_15:
        /*0028*/ 	.byte	0x04, 0x17
        /*002a*/ 	.short	(.L_17 - .L_16)
.L_16:
        /*002c*/ 	.word	0x00000000
        /*0030*/ 	.short	0x0004
        /*0032*/ 	.short	0x0020
        /*0034*/ 	.byte	0x00, 0xf4, 0x21, 0x00


	//----- nvinfo : EIATTR_KPARAM_INFO
	.align		4
.L_17:
        /*0038*/ 	.byte	0x04, 0x17
        /*003a*/ 	.short	(.L_19 - .L_18)
.L_18:
        /*003c*/ 	.word	0x00000000
        /*0040*/ 	.short	0x0003
        /*0042*/ 	.short	0x0018
        /*0044*/ 	.byte	0x00, 0xf4, 0x21, 0x00


	//----- nvinfo : EIATTR_KPARAM_INFO
	.align		4
.L_19:
        /*0048*/ 	.byte	0x04, 0x17
        /*004a*/ 	.short	(.L_21 - .L_20)
.L_20:
        /*004c*/ 	.word	0x00000000
        /*0050*/ 	.short	0x0002
        /*0052*/ 	.short	0x0010
        /*0054*/ 	.byte	0x00, 0xf4, 0x21, 0x00


	//----- nvinfo : EIATTR_KPARAM_INFO
	.align		4
.L_21:
        /*0058*/ 	.byte	0x04, 0x17
        /*005a*/ 	.short	(.L_23 - .L_22)
.L_22:
        /*005c*/ 	.word	0x00000000
        /*0060*/ 	.short	0x0001
        /*0062*/ 	.short	0x0008
        /*0064*/ 	.byte	0x00, 0xf4, 0x21, 0x00


	//----- nvinfo : EIATTR_KPARAM_INFO
	.align		4
.L_23:
        /*0068*/ 	.byte	0x04, 0x17
        /*006a*/ 	.short	(.L_25 - .L_24)
.L_24:
        /*006c*/ 	.word	0x00000000
        /*0070*/ 	.short	0x0000
        /*0072*/ 	.short	0x0000
        /*0074*/ 	.byte	0x00, 0xf4, 0x21, 0x00


	//----- nvinfo : EIATTR_SPARSE_MMA_MASK
	.align		4
.L_25:
        /*0078*/ 	.byte	0x03, 0x50
        /*007a*/ 	.short	0x0000


	//----- nvinfo : EIATTR_MAXREG_COUNT
	.align		4
        /*007c*/ 	.byte	0x03, 0x1b
        /*007e*/ 	.short	0x00ff


	//----- nvinfo : EIATTR_EXIT_INSTR_OFFSETS
	.align		4
        /*0080*/ 	.byte	0x04, 0x1c
        /*0082*/ 	.short	(.L_27 - .L_26)


	//   ....[0]....
.L_26:
        /*0084*/ 	.word	0x000002d0


	//----- nvinfo : EIATTR_REQNTID
	.align		4
.L_27:
        /*0088*/ 	.byte	0x04, 0x10
        /*008a*/ 	.short	(.L_29 - .L_28)
.L_28:
        /*008c*/ 	.word	0x00000080
        /*0090*/ 	.word	0x00000001
        /*0094*/ 	.word	0x00000001


	//----- nvinfo : EIATTR_CBANK_PARAM_SIZE
	.align		4
.L_29:
        /*0098*/ 	.byte	0x03, 0x19
        /*009a*/ 	.short	0x0034


	//----- nvinfo : EIATTR_PARAM_CBANK
	.align		4
        /*009c*/ 	.byte	0x04, 0x0a
        /*009e*/ 	.short	(.L_31 - .L_30)
	.align		4
.L_30:
        /*00a0*/ 	.word	index@(.nv.constant0.triton_poi_fused__native_batch_norm_legit_no_training_leaky_relu_13)
        /*00a4*/ 	.short	0x0210
        /*00a6*/ 	.short	0x0034


	//----- nvinfo : EIATTR_SW_WAR
	.align		4
.L_31:
        /*00a8*/ 	.byte	0x04, 0x36
        /*00aa*/ 	.short	(.L_33 - .L_32)
.L_32:
        /*00ac*/ 	.word	0x00000008
.L_33:


//--------------------- .nv.callgraph             --------------------------
	.section	.nv.callgraph,"",@"SHT_CUDA_CALLGRAPH"
	.align	4
	.sectionentsize	8
	.align		4
        /*0000*/ 	.word	0x00000000
	.align		4
        /*0004*/ 	.word	0xffffffff
	.align		4
        /*0008*/ 	.word	0x00000000
	.align		4
        /*000c*/ 	.word	0xfffffffe
	.align		4
        /*0010*/ 	.word	0x00000000
	.align		4
        /*0014*/ 	.word	0xfffffffd
	.align		4
        /*0018*/ 	.word	0x00000000
	.align		4
        /*001c*/ 	.word	0xfffffffc


//--------------------- .nv.constant4             --------------------------
	.section	.nv.constant4,"a",@progbits
	.align	8
	.align		8
.nv.constant4:
        /*0000*/ 	.dword	_$_str
	.align		8
        /*0008*/ 	.dword	_$_str_$_2


//--------------------- .text.triton_poi_fused__native_batch_norm_legit_no_training_leaky_relu_13 --------------------------
	.section	.text.triton_poi_fused__native_batch_norm_legit_no_training_leaky_relu_13,"ax",@progbits
	.align	128
        .global         triton_poi_fused__native_batch_norm_legit_no_training_leaky_relu_13
        .type           triton_poi_fused__native_batch_norm_legit_no_training_leaky_relu_13,@function
        .size           triton_poi_fused__native_batch_norm_legit_no_training_leaky_relu_13,(.L_x_1 - triton_poi_fused__native_batch_norm_legit_no_training_leaky_relu_13)
        .other          triton_poi_fused__native_batch_norm_legit_no_training_leaky_relu_13,@"STO_CUDA_ENTRY STV_DEFAULT"
triton_poi_fused__native_batch_norm_legit_no_training_leaky_relu_13:
.text.triton_poi_fused__native_batch_norm_legit_no_training_leaky_relu_13:
[----:B------:R-:W-:Y:S01]  /*0000*/  LDC R1, c[0x0][0x28] ;  /* 0x00000a00ff017b82 */ /* 0x000fe20000000800 */
[----:B------:R-:W1:Y:S07]  /*0010*/  S2R R0, SR_TID.X ;  /* 0x0000000000007919 */ /* 0x000e6e0000002100 */
[----:B------:R-:W2:Y:S01]  /*0020*/  LDC.64 R6, c[0x0][0x228] ;  /* 0x00008a00ff067b82 */ /* 0x000ea20000000a00 */
[----:B------:R-:W-:Y:S01]  /*0030*/  ULDC.64 UR4, c[0x0][0x208] ;  /* 0x0000820000047ab9 */ /* 0x000fe20000000a00 */
[----:B------:R-:W3:Y:S06]  /*0040*/  S2R R3, SR_CTAID.X ;  /* 0x0000000000037919 */ /* 0x000eec0000002500 */
[----:B------:R-:W4:Y:S08]  /*0050*/  LDC.64 R4, c[0x0][0x220] ;  /* 0x00008800ff047b82 */ /* 0x000f300000000a00 */
[----:B------:R-:W5:Y:S08]  /*0060*/  LDC.64 R8, c[0x0][0x230] ;  /* 0x00008c00ff087b82 */ /* 0x000f700000000a00 */
[----:B------:R-:W5:Y:S01]  /*0070*/  LDC.64 R10, c[0x0][0x238] ;  /* 0x00008e00ff0a7b82 */ /* 0x000f620000000a00 */
[----:B-1----:R-:W-:-:S02]  /*0080*/  LOP3.LUT R0, R0, 0x7f, RZ, 0xc0, !PT ;  /* 0x0000007f00007812 */ /* 0x002fc400078ec0ff */
[----:B---3--:R-:W-:Y:S02]  /*0090*/  SHF.R.S32.HI R2, RZ, 0x18, R3 ;  /* 0x00000018ff027819 */ /* 0x008fe40000011403 */
[----:B------:R-:W-:Y:S02]  /*00a0*/  LEA R0, R3, R0, 0x7 ;  /* 0x0000000003007211 */ /* 0x000fe400078e38ff */
[----:B------:R-:W-:-:S04]  /*00b0*/  SGXT R3, R2, 0x1 ;  /* 0x000000010203781a */ /* 0x000fc80000000200 */
[----:B------:R-:W-:-:S04]  /*00c0*/  LEA.HI R3, R3, R0, RZ, 0x9 ;  /* 0x0000000003037211 */ /* 0x000fc800078f48ff */
[----:B------:R-:W-:-:S04]  /*00d0*/  LOP3.LUT R3, R3, 0xfffffe00, RZ, 0xc0, !PT ;  /* 0xfffffe0003037812 */ /* 0x000fc800078ec0ff */
[----:B------:R-:W-:Y:S02]  /*00e0*/  IADD3 R13, R0, -R3, RZ ;  /* 0x80000003000d7210 */ /* 0x000fe40007ffe0ff */
[----:B------:R-:W1:Y:S03]  /*00f0*/  LDC.64 R2, c[0x0][0x218] ;  /* 0x00008600ff027b82 */ /* 0x000e660000000a00 */
[----:B--2---:R-:W-:-:S06]  /*0100*/  IMAD.WIDE R6, R13, 0x4, R6 ;  /* 0x000000040d067825 */ /* 0x004fcc00078e0206 */
[----:B------:R-:W2:Y:S01]  /*0110*/  LDG.E.EL R6, desc[UR4][R6.64] ;  /* 0x0000000406067981 */ /* 0x000ea2000c2e1900 */
[----:B----4-:R-:W-:-:S04]  /*0120*/  IMAD.WIDE R4, R13, 0x4, R4 ;  /* 0x000000040d047825 */ /* 0x010fc800078e0204 */
[C---:B-----5:R-:W-:Y:S02]  /*0130*/  IMAD.WIDE R8, R13.reuse, 0x4, R8 ;  /* 0x000000040d087825 */ /* 0x060fe400078e0208 */
[----:B------:R3:W4:Y:S02]  /*0140*/  LDG.E.EL R5, desc[UR4][R4.64] ;  /* 0x0000000404057981 */ /* 0x000724000c2e1900 */
[----:B0-----:R-:W-:Y:S02]  /*0150*/  IMAD.WIDE R10, R13, 0x4, R10 ;  /* 0x000000040d0a7825 */ /* 0x001fe400078e020a */
[----:B------:R-:W5:Y:S02]  /*0160*/  LDG.E.EL R8, desc[UR4][R8.64] ;  /* 0x0000000408087981 */ /* 0x000f64000c2e1900 */
[----:B-1----:R-:W-:Y:S02]  /*0170*/  IMAD.WIDE R2, R0, 0x4, R2 ;  /* 0x0000000400027825 */ /* 0x002fe400078e0202 */
[----:B------:R-:W5:Y:S04]  /*0180*/  LDG.E.EL R11, desc[UR4][R10.64] ;  /* 0x000000040a0b7981 */ /* 0x000f68000c2e1900 */
[----:B------:R-:W4:Y:S01]  /*0190*/  LDG.E R2, desc[UR4][R2.64] ;  /* 0x0000000402027981 */ /* 0x000f22000c1e1900 */
[----:B---3--:R-:W-:Y:S01]  /*01a0*/  HFMA2.MMA R4, -RZ, RZ, 1.625, 0 ;  /* 0x3e800000ff047435 */ /* 0x008fe200000001ff */
[----:B--2---:R-:W-:-:S04]  /*01b0*/  FADD R6, R6, 9.9999997473787516356e-06 ;  /* 0x3727c5ac06067421 */ /* 0x004fc80000000000 */
[----:B------:R-:W0:Y:S02]  /*01c0*/  MUFU.SQRT R7, R6 ;  /* 0x0000000600077308 */ /* 0x000e240000002000 */
[C---:B0-----:R-:W-:Y:S02]  /*01d0*/  FSETP.GT.AND P0, PT, R7.reuse, 8.50705917302346158658e+37, PT ;  /* 0x7e8000000700780b */ /* 0x041fe40003f04000 */
[----:B------:R-:W-:-:S11]  /*01e0*/  FSETP.GEU.AND P1, PT, R7, 1.175494350822287508e-38, PT ;  /* 0x008000000700780b */ /* 0x000fd60003f2e000 */
[----:B------:R-:W-:-:S04]  /*01f0*/  @P0 FMUL R7, R7, 0.25 ;  /* 0x3e80000007070820 */ /* 0x000fc80000400000 */
[----:B------:R-:W-:-:S06]  /*0200*/  @!P1 FMUL R7, R7, 16777216 ;  /* 0x4b80000007079820 */ /* 0x000fcc0000400000 */
[----:B------:R-:W0:Y:S01]  /*0210*/  MUFU.RCP R7, R7 ;  /* 0x0000000700077308 */ /* 0x000e220000001000 */
[----:B------:R-:W-:Y:S01]  /*0220*/  FSEL R4, R4, 1, P0 ;  /* 0x3f80000004047808 */ /* 0x000fe20000000000 */
[----:B----4-:R-:W-:Y:S02]  /*0230*/  FADD R5, R2, -R5 ;  /* 0x8000000502057221 */ /* 0x010fe40000000000 */
[----:B------:R-:W1:Y:S02]  /*0240*/  LDC.64 R2, c[0x0][0x210] ;  /* 0x00008400ff027b82 */ /* 0x000e640000000a00 */
[----:B------:R-:W-:-:S04]  /*0250*/  @!P1 FMUL R4, R4, 16777216 ;  /* 0x4b80000004049820 */ /* 0x000fc80000400000 */
[----:B0-----:R-:W-:-:S04]  /*0260*/  FMUL R4, R7, R4 ;  /* 0x0000000407047220 */ /* 0x001fc80000400000 */
[----:B------:R-:W-:-:S04]  /*0270*/  FMUL R4, R5, R4 ;  /* 0x0000000405047220 */ /* 0x000fc80000400000 */
[----:B-----5:R-:W-:-:S05]  /*0280*/  FFMA R11, R8, R4, R11 ;  /* 0x00000004080b7223 */ /* 0x020fca000000000b */
[----:B------:R-:W-:Y:S01]  /*0290*/  FSETP.GT.AND P0, PT, R11, RZ, PT ;  /* 0x000000ff0b00720b */ /* 0x000fe20003f04000 */
[----:B-1----:R-:W-:-:S12]  /*02a0*/  IMAD.WIDE R2, R0, 0x4, R2 ;  /* 0x0000000400027825 */ /* 0x002fd800078e0202 */
[----:B------:R-:W-:-:S05]  /*02b0*/  @!P0 FMUL R11, R11, 0.20000000298023223877 ;  /* 0x3e4ccccd0b0b8820 */ /* 0x000fca0000400000 */
[----:B------:R-:W-:Y:S01]  /*02c0*/  STG.E desc[UR4][R2.64], R11 ;  /* 0x0000000b02007986 */ /* 0x000fe2000c101904 */
[----:B------:R-:W-:Y:S05]  /*02d0*/  EXIT ;  /* 0x000000000000794d */ /* 0x000fea0003800000 */
.L_x_0:
[----:B------:R-:W-:-:S00]  /*02e0*/  BRA `(.L_x_0) ;  /* 0xfffffffc00fc7947 */ /* 0x000fc0000383ffff */
[----:B------:R-:W-:-:S00]  /*02f0*/  NOP ;  /* 0x0000000000007918 */ /* 0x000fc00000000000 */
        /* <DEDUP_REMOVED lines=8> */
.L_x_1:


//--------------------- .nv.global.init           --------------------------
	.section	.nv.global.init,"aw",@progbits
.nv.global.init:
	.type		_$_str,@object
	.size		_$_str,(_$_str_$_2 - _$_str)
_$_str:
        /*0000*/ 	.byte	0x5f, 0x5f, 0x43, 0x55, 0x44, 0x41, 0x5f, 0x46, 0x54, 0x5a, 0x00
	.type		_$_str_$_2,@object
	.size		_$_str_$_2,(.L_1 - _$_str_$_2)
_$_str_$_2:
        /*000b*/ 	.byte	0x5f, 0x5f, 0x43, 0x55, 0x44, 0x41, 0x5f, 0x50, 0x52, 0x45, 0x43, 0x5f, 0x53, 0x51, 0x52, 0x54
        /*001b*/ 	.byte	0x00
.L_1:


//--------------------- .nv.constant0.triton_poi_fused__native_batch_norm_legit_no_training_leaky_relu_13 --------------------------
	.section	.nv.constant0.triton_poi_fused__native_batch_norm_legit_no_training_leaky_relu_13,"a",@progbits
	.sectionflags	@""
	.align	4
.nv.constant0.triton_poi_fused__native_batch_norm_legit_no_training_leaky_relu_13:
	.zero		580
